//
// Generated by NVIDIA NVVM Compiler
//
// Compiler Build ID: CL-36424714
// Cuda compilation tools, release 13.0, V13.0.88
// Based on NVVM 20.0.0
//

.version 9.0
.target sm_100
.address_size 64

	// .globl	_Z15matrixTransposePfS_i

.visible .entry _Z15matrixTransposePfS_i(
	.param .u64 .ptr .align 1 _Z15matrixTransposePfS_i_param_0,
	.param .u64 .ptr .align 1 _Z15matrixTransposePfS_i_param_1,
	.param .u32 _Z15matrixTransposePfS_i_param_2
)
{
	.reg .pred 	%p<2>;
	.reg .b32 	%r<13>;
	.reg .b32 	%f<2>;
	.reg .b64 	%rd<9>;

	ld.param.u64 	%rd1, [_Z15matrixTransposePfS_i_param_0];
	ld.param.u64 	%rd2, [_Z15matrixTransposePfS_i_param_1];
	ld.param.u32 	%r3, [_Z15matrixTransposePfS_i_param_2];
	mov.u32 	%r4, %ctaid.y;
	mov.u32 	%r5, %ntid.y;
	mov.u32 	%r6, %tid.y;
	mad.lo.s32 	%r1, %r4, %r5, %r6;
	mov.u32 	%r7, %ctaid.x;
	mov.u32 	%r8, %ntid.x;
	mov.u32 	%r9, %tid.x;
	mad.lo.s32 	%r2, %r7, %r8, %r9;
	max.s32 	%r10, %r1, %r2;
	setp.ge.s32 	%p1, %r10, %r3;
	@%p1 bra 	$L__BB0_2;
	cvta.to.global.u64 	%rd3, %rd1;
	cvta.to.global.u64 	%rd4, %rd2;
	mad.lo.s32 	%r11, %r3, %r1, %r2;
	mul.wide.s32 	%rd5, %r11, 4;
	add.s64 	%rd6, %rd3, %rd5;
	ld.global.f32 	%f1, [%rd6];
	mad.lo.s32 	%r12, %r3, %r2, %r1;
	mul.wide.s32 	%rd7, %r12, 4;
	add.s64 	%rd8, %rd4, %rd7;
	st.global.f32 	[%rd8], %f1;
$L__BB0_2:
	ret;

}


// ===== COMPILED SASS (sm_100) =====

	.target	sm_100

	.elftype	@"ET_EXEC"


//--------------------- .note.nv.tkinfo           --------------------------
	.section	.note.nv.tkinfo,"",@"SHT_NOTE"
	.sectionflags	@"SHF_NOTE_NV_TKINFO"
	.tkinfo
        /*0018*/ 	.word	0x00000002
        /*0030*/ 	.string	""
        /*0030*/ 	.string	"ptxas"
        /*0030*/ 	.string	"Cuda compilation tools, release 13.0, V13.0.88"
        /*0030*/ 	.string	"Build cuda_13.0.r13.0/compiler.36424714_0"
        /*0030*/ 	.string	"-arch sm_100 -m 64 "



//--------------------- .note.nv.cuinfo           --------------------------
	.section	.note.nv.cuinfo,"",@"SHT_NOTE"
	.sectionflags	@"SHF_NOTE_NV_CUINFO"
        /*0018*/ 	.short	0x0002
        /*001a*/ 	.short	0x0064
        /*001c*/ 	.short	0x0082
	.zero		2


//--------------------- .nv.info                  --------------------------
	.section	.nv.info,"",@"SHT_CUDA_INFO"
	.align	4


	//----- nvinfo : EIATTR_REGCOUNT
	.align		4
        /*0000*/ 	.byte	0x04, 0x2f
        /*0002*/ 	.short	(.L_1 - .L_0)
	.align		4
.L_0:
        /*0004*/ 	.word	index@(_Z15matrixTransposePfS_i)
        /*0008*/ 	.word	0x0000000a


	//----- nvinfo : EIATTR_FRAME_SIZE
	.align		4
.L_1:
        /*000c*/ 	.byte	0x04, 0x11
        /*000e*/ 	.short	(.L_3 - .L_2)
	.align		4
.L_2:
        /*0010*/ 	.word	index@(_Z15matrixTransposePfS_i)
        /*0014*/ 	.word	0x00000000


	//----- nvinfo : EIATTR_MIN_STACK_SIZE
	.align		4
.L_3:
        /*0018*/ 	.byte	0x04, 0x12
        /*001a*/ 	.short	(.L_5 - .L_4)
	.align		4
.L_4:
        /*001c*/ 	.word	index@(_Z15matrixTransposePfS_i)
        /*0020*/ 	.word	0x00000000
.L_5:


//--------------------- .nv.compat                --------------------------
	.section	.nv.compat,"",@"SHT_CUDA_COMPAT_INFO"
	.align	4
        /*0000*/ 	.byte	0x02, 0x09, 0x00, 0x00, 0x02, 0x02, 0x01, 0x00, 0x02, 0x05, 0x05, 0x00, 0x03, 0x07, 0x01, 0x01
        /*0010*/ 	.byte	0x02, 0x03, 0x00, 0x00, 0x02, 0x06, 0x01, 0x00, 0x04, 0x0b, 0x08, 0x00, 0x09, 0x00, 0x00, 0x00
        /*0020*/ 	.byte	0x00, 0x00, 0x00, 0x00


//--------------------- .nv.info._Z15matrixTransposePfS_i --------------------------
	.section	.nv.info._Z15matrixTransposePfS_i,"",@"SHT_CUDA_INFO"
	.sectionflags	@""
	.align	4


	//----- nvinfo : EIATTR_CUDA_API_VERSION
	.align		4
        /*0000*/ 	.byte	0x04, 0x37
        /*0002*/ 	.short	(.L_7 - .L_6)
.L_6:
        /*0004*/ 	.word	0x00000082


	//----- nvinfo : EIATTR_KPARAM_INFO
	.align		4
.L_7:
        /*0008*/ 	.byte	0x04, 0x17
        /*000a*/ 	.short	(.L_9 - .L_8)
.L_8:
        /*000c*/ 	.word	0x00000000
        /*0010*/ 	.short	0x0002
        /*0012*/ 	.short	0x0010
        /*0014*/ 	.byte	0x00, 0xf0, 0x11, 0x00


	//----- nvinfo : EIATTR_KPARAM_INFO
	.align		4
.L_9:
        /*0018*/ 	.byte	0x04, 0x17
        /*001a*/ 	.short	(.L_11 - .L_10)
.L_10:
        /*001c*/ 	.word	0x00000000
        /*0020*/ 	.short	0x0001
        /*0022*/ 	.short	0x0008
        /*0024*/ 	.byte	0x00, 0xf5, 0x21, 0x00


	//----- nvinfo : EIATTR_KPARAM_INFO
	.align		4
.L_11:
        /*0028*/ 	.byte	0x04, 0x17
        /*002a*/ 	.short	(.L_13 - .L_12)
.L_12:
        /*002c*/ 	.word	0x00000000
        /*0030*/ 	.short	0x0000
        /*0032*/ 	.short	0x0000
        /*0034*/ 	.byte	0x00, 0xf5, 0x21, 0x00


	//----- nvinfo : EIATTR_SPARSE_MMA_MASK
	.align		4
.L_13:
        /*0038*/ 	.byte	0x03, 0x50
        /*003a*/ 	.short	0x0000


	//----- nvinfo : EIATTR_MAXREG_COUNT
	.align		4
        /*003c*/ 	.byte	0x03, 0x1b
        /*003e*/ 	.short	0x00ff


	//----- nvinfo : EIATTR_MERCURY_ISA_VERSION
	.align		4
        /*0040*/ 	.byte	0x03, 0x5f
        /*0042*/ 	.short	0x0101


	//----- nvinfo : EIATTR_VRC_CTA_INIT_COUNT
	.align		4
        /*0044*/ 	.byte	0x02, 0x4a
	.zero		1
	.zero		1


	//----- nvinfo : EIATTR_EXIT_INSTR_OFFSETS
	.align		4
        /*0048*/ 	.byte	0x04, 0x1c
        /*004a*/ 	.short	(.L_15 - .L_14)


	//   ....[0]....
.L_14:
        /*004c*/ 	.word	0x000000c0


	//   ....[1]....
        /*0050*/ 	.word	0x00000160


	//----- nvinfo : EIATTR_CBANK_PARAM_SIZE
	.align		4
.L_15:
        /*0054*/ 	.byte	0x03, 0x19
        /*0056*/ 	.short	0x0014


	//----- nvinfo : EIATTR_PARAM_CBANK
	.align		4
        /*0058*/ 	.byte	0x04, 0x0a
        /*005a*/ 	.short	(.L_17 - .L_16)
	.align		4
.L_16:
        /*005c*/ 	.word	index@(.nv.constant0._Z15matrixTransposePfS_i)
        /*0060*/ 	.short	0x0380
        /*0062*/ 	.short	0x0014


	//----- nvinfo : EIATTR_SW_WAR
	.align		4
.L_17:
        /*0064*/ 	.byte	0x04, 0x36
        /*0066*/ 	.short	(.L_19 - .L_18)
.L_18:
        /*0068*/ 	.word	0x00000008
.L_19:


//--------------------- .nv.callgraph             --------------------------
	.section	.nv.callgraph,"",@"SHT_CUDA_CALLGRAPH"
	.align	4
	.sectionentsize	8
	.align		4
        /*0000*/ 	.word	0x00000000
	.align		4
        /*0004*/ 	.word	0xffffffff
	.align		4
        /*0008*/ 	.word	0x00000000
	.align		4
        /*000c*/ 	.word	0xfffffffe
	.align		4
        /*0010*/ 	.word	0x00000000
	.align		4
        /*0014*/ 	.word	0xfffffffd
	.align		4
        /*0018*/ 	.word	0x00000000
	.align		4
        /*001c*/ 	.word	0xfffffffc


//--------------------- .text._Z15matrixTransposePfS_i --------------------------
	.section	.text._Z15matrixTransposePfS_i,"ax",@progbits
	.align	128
        .global         _Z15matrixTransposePfS_i
        .type           _Z15matrixTransposePfS_i,@function
        .size           _Z15matrixTransposePfS_i,(.L_x_1 - _Z15matrixTransposePfS_i)
        .other          _Z15matrixTransposePfS_i,@"STO_CUDA_ENTRY STV_DEFAULT"
_Z15matrixTransposePfS_i:
.text._Z15matrixTransposePfS_i:
[----:B------:R-:W-:Y:S01]  /*0000*/  LDC R1, c[0x0][0x37c] ;  /* 0x0000df00ff017b82 */ /* 0x000fe20000000800 */
[----:B------:R-:W0:Y:S07]  /*0010*/  S2R R3, SR_TID.Y ;  /* 0x0000000000037919 */ /* 0x000e2e0000002200 */
[----:B------:R-:W0:Y:S01]  /*0020*/  LDC R0, c[0x0][0x364] ;  /* 0x0000d900ff007b82 */ /* 0x000e220000000800 */
[----:B------:R-:W1:Y:S01]  /*0030*/  LDCU UR6, c[0x0][0x390] ;  /* 0x00007200ff0677ac */ /* 0x000e620008000800 */
[----:B------:R-:W2:Y:S06]  /*0040*/  S2R R2, SR_TID.X ;  /* 0x0000000000027919 */ /* 0x000eac0000002100 */
[----:B------:R-:W0:Y:S08]  /*0050*/  S2UR UR4, SR_CTAID.Y ;  /* 0x00000000000479c3 */ /* 0x000e300000002600 */
[----:B------:R-:W2:Y:S08]  /*0060*/  S2UR UR5, SR_CTAID.X ;  /* 0x00000000000579c3 */ /* 0x000eb00000002500 */
[----:B------:R-:W2:Y:S01]  /*0070*/  LDC R7, c[0x0][0x360] ;  /* 0x0000d800ff077b82 */ /* 0x000ea20000000800 */
[----:B0-----:R-:W-:-:S02]  /*0080*/  IMAD R0, R0, UR4, R3 ;  /* 0x0000000400007c24 */ /* 0x001fc4000f8e0203 */
[----:B--2---:R-:W-:-:S05]  /*0090*/  IMAD R7, R7, UR5, R2 ;  /* 0x0000000507077c24 */ /* 0x004fca000f8e0202 */
[----:B------:R-:W-:-:S04]  /*00a0*/  VIMNMX R2, PT, PT, R0, R7, !PT ;  /* 0x0000000700027248 */ /* 0x000fc80007fe0100 */
[----:B-1----:R-:W-:-:S13]  /*00b0*/  ISETP.GE.AND P0, PT, R2, UR6, PT ;  /* 0x0000000602007c0c */ /* 0x002fda000bf06270 */
[----:B------:R-:W-:Y:S05]  /*00c0*/  @P0 EXIT ;  /* 0x000000000000094d */ /* 0x000fea0003800000 */
[----:B------:R-:W0:Y:S01]  /*00d0*/  LDC.64 R2, c[0x0][0x380] ;  /* 0x0000e000ff027b82 */ /* 0x000e220000000a00 */
[----:B------:R-:W1:Y:S01]  /*00e0*/  LDCU.64 UR4, c[0x0][0x358] ;  /* 0x00006b00ff0477ac */ /* 0x000e620008000a00 */
[----:B------:R-:W-:-:S04]  /*00f0*/  IMAD R5, R0, UR6, R7 ;  /* 0x0000000600057c24 */ /* 0x000fc8000f8e0207 */
[----:B0-----:R-:W-:Y:S02]  /*0100*/  IMAD.WIDE R2, R5, 0x4, R2 ;  /* 0x0000000405027825 */ /* 0x001fe400078e0202 */
[----:B------:R-:W0:Y:S04]  /*0110*/  LDC.64 R4, c[0x0][0x388] ;  /* 0x0000e200ff047b82 */ /* 0x000e280000000a00 */
[----:B-1----:R-:W2:Y:S01]  /*0120*/  LDG.E R3, desc[UR4][R2.64] ;  /* 0x0000000402037981 */ /* 0x002ea2000c1e1900 */
[----:B------:R-:W-:-:S04]  /*0130*/  IMAD R7, R7, UR6, R0 ;  /* 0x0000000607077c24 */ /* 0x000fc8000f8e0200 */
[----:B0-----:R-:W-:-:S05]  /*0140*/  IMAD.WIDE R4, R7, 0x4, R4 ;  /* 0x0000000407047825 */ /* 0x001fca00078e0204 */
[----:B--2---:R-:W-:Y:S01]  /*0150*/  STG.E desc[UR4][R4.64], R3 ;  /* 0x0000000304007986 */ /* 0x004fe2000c101904 */
[----:B------:R-:W-:Y:S05]  /*0160*/  EXIT ;  /* 0x000000000000794d */ /* 0x000fea0003800000 */
.L_x_0:
[----:B------:R-:W-:-:S00]  /*0170*/  BRA `(.L_x_0) ;  /* 0xfffffffc00fc7947 */ /* 0x000fc0000383ffff */
[----:B------:R-:W-:-:S00]  /*0180*/  NOP ;  /* 0x0000000000007918 */ /* 0x000fc00000000000 */
[----:B------:R-:W-:-:S00]  /*0190*/  NOP ;  /* 0x0000000000007918 */ /* 0x000fc00000000000 */
[----:B------:R-:W-:-:S00]  /*01a0*/  NOP ;  /* 0x0000000000007918 */ /* 0x000fc00000000000 */
[----:B------:R-:W-:-:S00]  /*01b0*/  NOP ;  /* 0x0000000000007918 */ /* 0x000fc00000000000 */
[----:B------:R-:W-:-:S00]  /*01c0*/  NOP ;  /* 0x0000000000007918 */ /* 0x000fc00000000000 */
[----:B------:R-:W-:-:S00]  /*01d0*/  NOP ;  /* 0x0000000000007918 */ /* 0x000fc00000000000 */
[----:B------:R-:W-:-:S00]  /*01e0*/  NOP ;  /* 0x0000000000007918 */ /* 0x000fc00000000000 */
[----:B------:R-:W-:-:S00]  /*01f0*/  NOP ;  /* 0x0000000000007918 */ /* 0x000fc00000000000 */
.L_x_1:


//--------------------- .nv.shared.reserved.0     --------------------------
	.section	.nv.shared.reserved.0,"aw",@nobits
	.weak		__nv_reservedSMEM_offset_0_alias
	.size		__nv_reservedSMEM_offset_0_alias, 0, 64
	.other		__nv_reservedSMEM_offset_0_alias,@"STO_CUDA_RESERVED_SHARED STV_DEFAULT"
__nv_reservedSMEM_offset_0_alias:
	.zero		0
	.zero		64


//--------------------- .nv.constant0._Z15matrixTransposePfS_i --------------------------
	.section	.nv.constant0._Z15matrixTransposePfS_i,"a",@progbits
	.sectionflags	@""
	.align	4
.nv.constant0._Z15matrixTransposePfS_i:
	.zero		916


//--------------------- SYMBOLS --------------------------

	.type		.nv.reservedSmem.offset0,@object
	.size		.nv.reservedSmem.offset0,0x4
